//
// Generated by NVIDIA NVVM Compiler
//
// Compiler Build ID: CL-36424714
// Cuda compilation tools, release 13.0, V13.0.88
// Based on NVVM 20.0.0
//

.version 9.0
.target sm_100
.address_size 64

	// .globl	_Z8AdditionPh

.visible .entry _Z8AdditionPh(
	.param .u64 .ptr .align 1 _Z8AdditionPh_param_0
)
{
	.reg .pred 	%p<2>;
	.reg .b16 	%rs<2>;
	.reg .b32 	%r<13>;
	.reg .b64 	%rd<5>;

	ld.param.u64 	%rd1, [_Z8AdditionPh_param_0];
	mov.u32 	%r2, %tid.x;
	mov.u32 	%r3, %ntid.x;
	mov.u32 	%r4, %ctaid.x;
	mov.u32 	%r5, %nctaid.x;
	mov.u32 	%r6, %ctaid.y;
	mov.u32 	%r7, %ntid.y;
	mov.u32 	%r8, %nctaid.y;
	mov.u32 	%r9, %ctaid.z;
	mul.lo.s32 	%r10, %r8, %r7;
	mad.lo.s32 	%r11, %r10, %r9, %r6;
	mad.lo.s32 	%r12, %r11, %r5, %r4;
	mad.lo.s32 	%r1, %r12, %r3, %r2;
	setp.gt.u32 	%p1, %r1, 199999999;
	@%p1 bra 	$L__BB0_2;
	cvta.to.global.u64 	%rd2, %rd1;
	cvt.u64.u32 	%rd3, %r1;
	add.s64 	%rd4, %rd2, %rd3;
	mov.b16 	%rs1, 1;
	st.global.u8 	[%rd4], %rs1;
$L__BB0_2:
	ret;

}


// ===== COMPILED SASS (sm_100) =====

	.target	sm_100

	.elftype	@"ET_EXEC"


//--------------------- .note.nv.tkinfo           --------------------------
	.section	.note.nv.tkinfo,"",@"SHT_NOTE"
	.sectionflags	@"SHF_NOTE_NV_TKINFO"
	.tkinfo
        /*0018*/ 	.word	0x00000002
        /*0030*/ 	.string	""
        /*0030*/ 	.string	"ptxas"
        /*0030*/ 	.string	"Cuda compilation tools, release 13.0, V13.0.88"
        /*0030*/ 	.string	"Build cuda_13.0.r13.0/compiler.36424714_0"
        /*0030*/ 	.string	"-arch sm_100 -m 64 "



//--------------------- .note.nv.cuinfo           --------------------------
	.section	.note.nv.cuinfo,"",@"SHT_NOTE"
	.sectionflags	@"SHF_NOTE_NV_CUINFO"
        /*0018*/ 	.short	0x0002
        /*001a*/ 	.short	0x0064
        /*001c*/ 	.short	0x0082
	.zero		2


//--------------------- .nv.info                  --------------------------
	.section	.nv.info,"",@"SHT_CUDA_INFO"
	.align	4


	//----- nvinfo : EIATTR_REGCOUNT
	.align		4
        /*0000*/ 	.byte	0x04, 0x2f
        /*0002*/ 	.short	(.L_1 - .L_0)
	.align		4
.L_0:
        /*0004*/ 	.word	index@(_Z8AdditionPh)
        /*0008*/ 	.word	0x0000000c


	//----- nvinfo : EIATTR_FRAME_SIZE
	.align		4
.L_1:
        /*000c*/ 	.byte	0x04, 0x11
        /*000e*/ 	.short	(.L_3 - .L_2)
	.align		4
.L_2:
        /*0010*/ 	.word	index@(_Z8AdditionPh)
        /*0014*/ 	.word	0x00000000


	//----- nvinfo : EIATTR_MIN_STACK_SIZE
	.align		4
.L_3:
        /*0018*/ 	.byte	0x04, 0x12
        /*001a*/ 	.short	(.L_5 - .L_4)
	.align		4
.L_4:
        /*001c*/ 	.word	index@(_Z8AdditionPh)
        /*0020*/ 	.word	0x00000000
.L_5:


//--------------------- .nv.compat                --------------------------
	.section	.nv.compat,"",@"SHT_CUDA_COMPAT_INFO"
	.align	4
        /*0000*/ 	.byte	0x02, 0x09, 0x00, 0x00, 0x02, 0x02, 0x01, 0x00, 0x02, 0x05, 0x05, 0x00, 0x03, 0x07, 0x01, 0x01
        /*0010*/ 	.byte	0x02, 0x03, 0x00, 0x00, 0x02, 0x06, 0x01, 0x00, 0x04, 0x0b, 0x08, 0x00, 0x09, 0x00, 0x00, 0x00
        /*0020*/ 	.byte	0x00, 0x00, 0x00, 0x00


//--------------------- .nv.info._Z8AdditionPh    --------------------------
	.section	.nv.info._Z8AdditionPh,"",@"SHT_CUDA_INFO"
	.sectionflags	@""
	.align	4


	//----- nvinfo : EIATTR_CUDA_API_VERSION
	.align		4
        /*0000*/ 	.byte	0x04, 0x37
        /*0002*/ 	.short	(.L_7 - .L_6)
.L_6:
        /*0004*/ 	.word	0x00000082


	//----- nvinfo : EIATTR_KPARAM_INFO
	.align		4
.L_7:
        /*0008*/ 	.byte	0x04, 0x17
        /*000a*/ 	.short	(.L_9 - .L_8)
.L_8:
        /*000c*/ 	.word	0x00000000
        /*0010*/ 	.short	0x0000
        /*0012*/ 	.short	0x0000
        /*0014*/ 	.byte	0x00, 0xf5, 0x21, 0x00


	//----- nvinfo : EIATTR_SPARSE_MMA_MASK
	.align		4
.L_9:
        /*0018*/ 	.byte	0x03, 0x50
        /*001a*/ 	.short	0x0000


	//----- nvinfo : EIATTR_MAXREG_COUNT
	.align		4
        /*001c*/ 	.byte	0x03, 0x1b
        /*001e*/ 	.short	0x00ff


	//----- nvinfo : EIATTR_MERCURY_ISA_VERSION
	.align		4
        /*0020*/ 	.byte	0x03, 0x5f
        /*0022*/ 	.short	0x0101


	//----- nvinfo : EIATTR_VRC_CTA_INIT_COUNT
	.align		4
        /*0024*/ 	.byte	0x02, 0x4a
	.zero		1
	.zero		1


	//----- nvinfo : EIATTR_EXIT_INSTR_OFFSETS
	.align		4
        /*0028*/ 	.byte	0x04, 0x1c
        /*002a*/ 	.short	(.L_11 - .L_10)


	//   ....[0]....
.L_10:
        /*002c*/ 	.word	0x000000e0


	//   ....[1]....
        /*0030*/ 	.word	0x00000150


	//----- nvinfo : EIATTR_CBANK_PARAM_SIZE
	.align		4
.L_11:
        /*0034*/ 	.byte	0x03, 0x19
        /*0036*/ 	.short	0x0008


	//----- nvinfo : EIATTR_PARAM_CBANK
	.align		4
        /*0038*/ 	.byte	0x04, 0x0a
        /*003a*/ 	.short	(.L_13 - .L_12)
	.align		4
.L_12:
        /*003c*/ 	.word	index@(.nv.constant0._Z8AdditionPh)
        /*0040*/ 	.short	0x0380
        /*0042*/ 	.short	0x0008


	//----- nvinfo : EIATTR_SW_WAR
	.align		4
.L_13:
        /*0044*/ 	.byte	0x04, 0x36
        /*0046*/ 	.short	(.L_15 - .L_14)
.L_14:
        /*0048*/ 	.word	0x00000008
.L_15:


//--------------------- .nv.callgraph             --------------------------
	.section	.nv.callgraph,"",@"SHT_CUDA_CALLGRAPH"
	.align	4
	.sectionentsize	8
	.align		4
        /*0000*/ 	.word	0x00000000
	.align		4
        /*0004*/ 	.word	0xffffffff
	.align		4
        /*0008*/ 	.word	0x00000000
	.align		4
        /*000c*/ 	.word	0xfffffffe
	.align		4
        /*0010*/ 	.word	0x00000000
	.align		4
        /*0014*/ 	.word	0xfffffffd
	.align		4
        /*0018*/ 	.word	0x00000000
	.align		4
        /*001c*/ 	.word	0xfffffffc


//--------------------- .text._Z8AdditionPh       --------------------------
	.section	.text._Z8AdditionPh,"ax",@progbits
	.align	128
        .global         _Z8AdditionPh
        .type           _Z8AdditionPh,@function
        .size           _Z8AdditionPh,(.L_x_1 - _Z8AdditionPh)
        .other          _Z8AdditionPh,@"STO_CUDA_ENTRY STV_DEFAULT"
_Z8AdditionPh:
.text._Z8AdditionPh:
[----:B------:R-:W-:Y:S01]  /*0000*/  LDC R1, c[0x0][0x37c] ;  /* 0x0000df00ff017b82 */ /* 0x000fe20000000800 */
[----:B------:R-:W0:Y:S01]  /*0010*/  S2R R7, SR_CTAID.Y ;  /* 0x0000000000077919 */ /* 0x000e220000002600 */
[----:B------:R-:W1:Y:S06]  /*0020*/  LDCU UR4, c[0x0][0x360] ;  /* 0x00006c00ff0477ac */ /* 0x000e6c0008000800 */
[----:B------:R-:W2:Y:S01]  /*0030*/  LDC R5, c[0x0][0x370] ;  /* 0x0000dc00ff057b82 */ /* 0x000ea20000000800 */
[----:B------:R-:W0:Y:S01]  /*0040*/  S2R R2, SR_CTAID.Z ;  /* 0x0000000000027919 */ /* 0x000e220000002700 */
[----:B------:R-:W1:Y:S06]  /*0050*/  S2R R3, SR_TID.X ;  /* 0x0000000000037919 */ /* 0x000e6c0000002100 */
[----:B------:R-:W3:Y:S08]  /*0060*/  LDC R0, c[0x0][0x364] ;  /* 0x0000d900ff007b82 */ /* 0x000ef00000000800 */
[----:B------:R-:W3:Y:S08]  /*0070*/  LDC R9, c[0x0][0x374] ;  /* 0x0000dd00ff097b82 */ /* 0x000ef00000000800 */
[----:B------:R-:W2:Y:S01]  /*0080*/  S2UR UR5, SR_CTAID.X ;  /* 0x00000000000579c3 */ /* 0x000ea20000002500 */
[----:B---3--:R-:W-:-:S04]  /*0090*/  IMAD R0, R0, R9, RZ ;  /* 0x0000000900007224 */ /* 0x008fc800078e02ff */
[----:B0-----:R-:W-:-:S04]  /*00a0*/  IMAD R0, R0, R2, R7 ;  /* 0x0000000200007224 */ /* 0x001fc800078e0207 */
[----:B--2---:R-:W-:-:S04]  /*00b0*/  IMAD R0, R0, R5, UR5 ;  /* 0x0000000500007e24 */ /* 0x004fc8000f8e0205 */
[----:B-1----:R-:W-:-:S05]  /*00c0*/  IMAD R0, R0, UR4, R3 ;  /* 0x0000000400007c24 */ /* 0x002fca000f8e0203 */
[----:B------:R-:W-:-:S13]  /*00d0*/  ISETP.GT.U32.AND P0, PT, R0, 0xbebc1ff, PT ;  /* 0x0bebc1ff0000780c */ /* 0x000fda0003f04070 */
[----:B------:R-:W-:Y:S05]  /*00e0*/  @P0 EXIT ;  /* 0x000000000000094d */ /* 0x000fea0003800000 */
[----:B------:R-:W0:Y:S01]  /*00f0*/  LDCU.64 UR6, c[0x0][0x380] ;  /* 0x00007000ff0677ac */ /* 0x000e220008000a00 */
[----:B------:R-:W1:Y:S01]  /*0100*/  LDCU.64 UR4, c[0x0][0x358] ;  /* 0x00006b00ff0477ac */ /* 0x000e620008000a00 */
[----:B0-----:R-:W-:Y:S01]  /*0110*/  IADD3 R2, P0, PT, R0, UR6, RZ ;  /* 0x0000000600027c10 */ /* 0x001fe2000ff1e0ff */
[----:B------:R-:W-:-:S03]  /*0120*/  HFMA2 R0, -RZ, RZ, 0, 5.9604644775390625e-08 ;  /* 0x00000001ff007431 */ /* 0x000fc600000001ff */
[----:B------:R-:W-:-:S05]  /*0130*/  IADD3.X R3, PT, PT, RZ, UR7, RZ, P0, !PT ;  /* 0x00000007ff037c10 */ /* 0x000fca00087fe4ff */
[----:B-1----:R-:W-:Y:S01]  /*0140*/  STG.E.U8 desc[UR4][R2.64], R0 ;  /* 0x0000000002007986 */ /* 0x002fe2000c101104 */
[----:B------:R-:W-:Y:S05]  /*0150*/  EXIT ;  /* 0x000000000000794d */ /* 0x000fea0003800000 */
.L_x_0:
[----:B------:R-:W-:-:S00]  /*0160*/  BRA `(.L_x_0) ;  /* 0xfffffffc00fc7947 */ /* 0x000fc0000383ffff */
[----:B------:R-:W-:-:S00]  /*0170*/  NOP ;  /* 0x0000000000007918 */ /* 0x000fc00000000000 */
        /* <DEDUP_REMOVED lines=8> */
.L_x_1:


//--------------------- .nv.shared.reserved.0     --------------------------
	.section	.nv.shared.reserved.0,"aw",@nobits
	.weak		__nv_reservedSMEM_offset_0_alias
	.size		__nv_reservedSMEM_offset_0_alias, 0, 64
	.other		__nv_reservedSMEM_offset_0_alias,@"STO_CUDA_RESERVED_SHARED STV_DEFAULT"
__nv_reservedSMEM_offset_0_alias:
	.zero		0
	.zero		64


//--------------------- .nv.constant0._Z8AdditionPh --------------------------
	.section	.nv.constant0._Z8AdditionPh,"a",@progbits
	.sectionflags	@""
	.align	4
.nv.constant0._Z8AdditionPh:
	.zero		904


//--------------------- SYMBOLS --------------------------

	.type		.nv.reservedSmem.offset0,@object
	.size		.nv.reservedSmem.offset0,0x4
